//
// Generated by NVIDIA NVVM Compiler
//
// Compiler Build ID: CL-36424714
// Cuda compilation tools, release 13.0, V13.0.88
// Based on NVVM 20.0.0
//

.version 9.0
.target sm_100
.address_size 64

	// .globl	_Z9vectorAddPKfS0_Pfi

.visible .entry _Z9vectorAddPKfS0_Pfi(
	.param .u64 .ptr .align 1 _Z9vectorAddPKfS0_Pfi_param_0,
	.param .u64 .ptr .align 1 _Z9vectorAddPKfS0_Pfi_param_1,
	.param .u64 .ptr .align 1 _Z9vectorAddPKfS0_Pfi_param_2,
	.param .u32 _Z9vectorAddPKfS0_Pfi_param_3
)
{
	.reg .pred 	%p<2>;
	.reg .b32 	%r<6>;
	.reg .b32 	%f<5>;
	.reg .b64 	%rd<11>;

	ld.param.u64 	%rd1, [_Z9vectorAddPKfS0_Pfi_param_0];
	ld.param.u64 	%rd2, [_Z9vectorAddPKfS0_Pfi_param_1];
	ld.param.u64 	%rd3, [_Z9vectorAddPKfS0_Pfi_param_2];
	ld.param.u32 	%r2, [_Z9vectorAddPKfS0_Pfi_param_3];
	mov.u32 	%r3, %ctaid.x;
	mov.u32 	%r4, %ntid.x;
	mov.u32 	%r5, %tid.x;
	mad.lo.s32 	%r1, %r3, %r4, %r5;
	setp.ge.s32 	%p1, %r1, %r2;
	@%p1 bra 	$L__BB0_2;
	cvta.to.global.u64 	%rd4, %rd1;
	cvta.to.global.u64 	%rd5, %rd2;
	cvta.to.global.u64 	%rd6, %rd3;
	mul.wide.s32 	%rd7, %r1, 4;
	add.s64 	%rd8, %rd4, %rd7;
	ld.global.f32 	%f1, [%rd8];
	add.s64 	%rd9, %rd5, %rd7;
	ld.global.f32 	%f2, [%rd9];
	add.f32 	%f3, %f1, %f2;
	add.f32 	%f4, %f3, 0f00000000;
	add.s64 	%rd10, %rd6, %rd7;
	st.global.f32 	[%rd10], %f4;
$L__BB0_2:
	ret;

}


// ===== COMPILED SASS (sm_100) =====

	.target	sm_100

	.elftype	@"ET_EXEC"


//--------------------- .note.nv.tkinfo           --------------------------
	.section	.note.nv.tkinfo,"",@"SHT_NOTE"
	.sectionflags	@"SHF_NOTE_NV_TKINFO"
	.tkinfo
        /*0018*/ 	.word	0x00000002
        /*0030*/ 	.string	""
        /*0030*/ 	.string	"ptxas"
        /*0030*/ 	.string	"Cuda compilation tools, release 13.0, V13.0.88"
        /*0030*/ 	.string	"Build cuda_13.0.r13.0/compiler.36424714_0"
        /*0030*/ 	.string	"-arch sm_100 -m 64 "



//--------------------- .note.nv.cuinfo           --------------------------
	.section	.note.nv.cuinfo,"",@"SHT_NOTE"
	.sectionflags	@"SHF_NOTE_NV_CUINFO"
        /*0018*/ 	.short	0x0002
        /*001a*/ 	.short	0x0064
        /*001c*/ 	.short	0x0082
	.zero		2


//--------------------- .nv.info                  --------------------------
	.section	.nv.info,"",@"SHT_CUDA_INFO"
	.align	4


	//----- nvinfo : EIATTR_REGCOUNT
	.align		4
        /*0000*/ 	.byte	0x04, 0x2f
        /*0002*/ 	.short	(.L_1 - .L_0)
	.align		4
.L_0:
        /*0004*/ 	.word	index@(_Z9vectorAddPKfS0_Pfi)
        /*0008*/ 	.word	0x0000000c


	//----- nvinfo : EIATTR_FRAME_SIZE
	.align		4
.L_1:
        /*000c*/ 	.byte	0x04, 0x11
        /*000e*/ 	.short	(.L_3 - .L_2)
	.align		4
.L_2:
        /*0010*/ 	.word	index@(_Z9vectorAddPKfS0_Pfi)
        /*0014*/ 	.word	0x00000000


	//----- nvinfo : EIATTR_MIN_STACK_SIZE
	.align		4
.L_3:
        /*0018*/ 	.byte	0x04, 0x12
        /*001a*/ 	.short	(.L_5 - .L_4)
	.align		4
.L_4:
        /*001c*/ 	.word	index@(_Z9vectorAddPKfS0_Pfi)
        /*0020*/ 	.word	0x00000000
.L_5:


//--------------------- .nv.compat                --------------------------
	.section	.nv.compat,"",@"SHT_CUDA_COMPAT_INFO"
	.align	4
        /*0000*/ 	.byte	0x02, 0x09, 0x00, 0x00, 0x02, 0x02, 0x01, 0x00, 0x02, 0x05, 0x05, 0x00, 0x03, 0x07, 0x01, 0x01
        /*0010*/ 	.byte	0x02, 0x03, 0x00, 0x00, 0x02, 0x06, 0x01, 0x00, 0x04, 0x0b, 0x08, 0x00, 0x09, 0x00, 0x00, 0x00
        /*0020*/ 	.byte	0x00, 0x00, 0x00, 0x00


//--------------------- .nv.info._Z9vectorAddPKfS0_Pfi --------------------------
	.section	.nv.info._Z9vectorAddPKfS0_Pfi,"",@"SHT_CUDA_INFO"
	.sectionflags	@""
	.align	4


	//----- nvinfo : EIATTR_CUDA_API_VERSION
	.align		4
        /*0000*/ 	.byte	0x04, 0x37
        /*0002*/ 	.short	(.L_7 - .L_6)
.L_6:
        /*0004*/ 	.word	0x00000082


	//----- nvinfo : EIATTR_KPARAM_INFO
	.align		4
.L_7:
        /*0008*/ 	.byte	0x04, 0x17
        /*000a*/ 	.short	(.L_9 - .L_8)
.L_8:
        /*000c*/ 	.word	0x00000000
        /*0010*/ 	.short	0x0003
        /*0012*/ 	.short	0x0018
        /*0014*/ 	.byte	0x00, 0xf0, 0x11, 0x00


	//----- nvinfo : EIATTR_KPARAM_INFO
	.align		4
.L_9:
        /*0018*/ 	.byte	0x04, 0x17
        /*001a*/ 	.short	(.L_11 - .L_10)
.L_10:
        /*001c*/ 	.word	0x00000000
        /*0020*/ 	.short	0x0002
        /*0022*/ 	.short	0x0010
        /*0024*/ 	.byte	0x00, 0xf5, 0x21, 0x00


	//----- nvinfo : EIATTR_KPARAM_INFO
	.align		4
.L_11:
        /*0028*/ 	.byte	0x04, 0x17
        /*002a*/ 	.short	(.L_13 - .L_12)
.L_12:
        /*002c*/ 	.word	0x00000000
        /*0030*/ 	.short	0x0001
        /*0032*/ 	.short	0x0008
        /*0034*/ 	.byte	0x00, 0xf5, 0x21, 0x00


	//----- nvinfo : EIATTR_KPARAM_INFO
	.align		4
.L_13:
        /*0038*/ 	.byte	0x04, 0x17
        /*003a*/ 	.short	(.L_15 - .L_14)
.L_14:
        /*003c*/ 	.word	0x00000000
        /*0040*/ 	.short	0x0000
        /*0042*/ 	.short	0x0000
        /*0044*/ 	.byte	0x00, 0xf5, 0x21, 0x00


	//----- nvinfo : EIATTR_SPARSE_MMA_MASK
	.align		4
.L_15:
        /*0048*/ 	.byte	0x03, 0x50
        /*004a*/ 	.short	0x0000


	//----- nvinfo : EIATTR_MAXREG_COUNT
	.align		4
        /*004c*/ 	.byte	0x03, 0x1b
        /*004e*/ 	.short	0x00ff


	//----- nvinfo : EIATTR_MERCURY_ISA_VERSION
	.align		4
        /*0050*/ 	.byte	0x03, 0x5f
        /*0052*/ 	.short	0x0101


	//----- nvinfo : EIATTR_VRC_CTA_INIT_COUNT
	.align		4
        /*0054*/ 	.byte	0x02, 0x4a
	.zero		1
	.zero		1


	//----- nvinfo : EIATTR_EXIT_INSTR_OFFSETS
	.align		4
        /*0058*/ 	.byte	0x04, 0x1c
        /*005a*/ 	.short	(.L_17 - .L_16)


	//   ....[0]....
.L_16:
        /*005c*/ 	.word	0x00000070


	//   ....[1]....
        /*0060*/ 	.word	0x00000140


	//----- nvinfo : EIATTR_CBANK_PARAM_SIZE
	.align		4
.L_17:
        /*0064*/ 	.byte	0x03, 0x19
        /*0066*/ 	.short	0x001c


	//----- nvinfo : EIATTR_PARAM_CBANK
	.align		4
        /*0068*/ 	.byte	0x04, 0x0a
        /*006a*/ 	.short	(.L_19 - .L_18)
	.align		4
.L_18:
        /*006c*/ 	.word	index@(.nv.constant0._Z9vectorAddPKfS0_Pfi)
        /*0070*/ 	.short	0x0380
        /*0072*/ 	.short	0x001c


	//----- nvinfo : EIATTR_SW_WAR
	.align		4
.L_19:
        /*0074*/ 	.byte	0x04, 0x36
        /*0076*/ 	.short	(.L_21 - .L_20)
.L_20:
        /*0078*/ 	.word	0x00000008
.L_21:


//--------------------- .nv.callgraph             --------------------------
	.section	.nv.callgraph,"",@"SHT_CUDA_CALLGRAPH"
	.align	4
	.sectionentsize	8
	.align		4
        /*0000*/ 	.word	0x00000000
	.align		4
        /*0004*/ 	.word	0xffffffff
	.align		4
        /*0008*/ 	.word	0x00000000
	.align		4
        /*000c*/ 	.word	0xfffffffe
	.align		4
        /*0010*/ 	.word	0x00000000
	.align		4
        /*0014*/ 	.word	0xfffffffd
	.align		4
        /*0018*/ 	.word	0x00000000
	.align		4
        /*001c*/ 	.word	0xfffffffc


//--------------------- .text._Z9vectorAddPKfS0_Pfi --------------------------
	.section	.text._Z9vectorAddPKfS0_Pfi,"ax",@progbits
	.align	128
        .global         _Z9vectorAddPKfS0_Pfi
        .type           _Z9vectorAddPKfS0_Pfi,@function
        .size           _Z9vectorAddPKfS0_Pfi,(.L_x_1 - _Z9vectorAddPKfS0_Pfi)
        .other          _Z9vectorAddPKfS0_Pfi,@"STO_CUDA_ENTRY STV_DEFAULT"
_Z9vectorAddPKfS0_Pfi:
.text._Z9vectorAddPKfS0_Pfi:
[----:B------:R-:W-:Y:S01]  /*0000*/  LDC R1, c[0x0][0x37c] ;  /* 0x0000df00ff017b82 */ /* 0x000fe20000000800 */
[----:B------:R-:W0:Y:S07]  /*0010*/  S2R R0, SR_TID.X ;  /* 0x0000000000007919 */ /* 0x000e2e0000002100 */
[----:B------:R-:W0:Y:S01]  /*0020*/  S2UR UR4, SR_CTAID.X ;  /* 0x00000000000479c3 */ /* 0x000e220000002500 */
[----:B------:R-:W1:Y:S07]  /*0030*/  LDCU UR5, c[0x0][0x398] ;  /* 0x00007300ff0577ac */ /* 0x000e6e0008000800 */
[----:B------:R-:W0:Y:S02]  /*0040*/  LDC R9, c[0x0][0x360] ;  /* 0x0000d800ff097b82 */ /* 0x000e240000000800 */
[----:B0-----:R-:W-:-:S05]  /*0050*/  IMAD R9, R9, UR4, R0 ;  /* 0x0000000409097c24 */ /* 0x001fca000f8e0200 */
[----:B-1----:R-:W-:-:S13]  /*0060*/  ISETP.GE.AND P0, PT, R9, UR5, PT ;  /* 0x0000000509007c0c */ /* 0x002fda000bf06270 */
[----:B------:R-:W-:Y:S05]  /*0070*/  @P0 EXIT ;  /* 0x000000000000094d */ /* 0x000fea0003800000 */
[----:B------:R-:W0:Y:S01]  /*0080*/  LDC.64 R2, c[0x0][0x380] ;  /* 0x0000e000ff027b82 */ /* 0x000e220000000a00 */
[----:B------:R-:W1:Y:S07]  /*0090*/  LDCU.64 UR4, c[0x0][0x358] ;  /* 0x00006b00ff0477ac */ /* 0x000e6e0008000a00 */
[----:B------:R-:W2:Y:S08]  /*00a0*/  LDC.64 R4, c[0x0][0x388] ;  /* 0x0000e200ff047b82 */ /* 0x000eb00000000a00 */
[----:B------:R-:W3:Y:S01]  /*00b0*/  LDC.64 R6, c[0x0][0x390] ;  /* 0x0000e400ff067b82 */ /* 0x000ee20000000a00 */
[----:B0-----:R-:W-:-:S06]  /*00c0*/  IMAD.WIDE R2, R9, 0x4, R2 ;  /* 0x0000000409027825 */ /* 0x001fcc00078e0202 */
[----:B-1----:R-:W4:Y:S01]  /*00d0*/  LDG.E R2, desc[UR4][R2.64] ;  /* 0x0000000402027981 */ /* 0x002f22000c1e1900 */
[----:B--2---:R-:W-:-:S06]  /*00e0*/  IMAD.WIDE R4, R9, 0x4, R4 ;  /* 0x0000000409047825 */ /* 0x004fcc00078e0204 */
[----:B------:R-:W4:Y:S01]  /*00f0*/  LDG.E R5, desc[UR4][R4.64] ;  /* 0x0000000404057981 */ /* 0x000f22000c1e1900 */
[----:B---3--:R-:W-:-:S04]  /*0100*/  IMAD.WIDE R6, R9, 0x4, R6 ;  /* 0x0000000409067825 */ /* 0x008fc800078e0206 */
[----:B----4-:R-:W-:-:S04]  /*0110*/  FADD R0, R2, R5 ;  /* 0x0000000502007221 */ /* 0x010fc80000000000 */
[----:B------:R-:W-:-:S05]  /*0120*/  FADD R9, RZ, R0 ;  /* 0x00000000ff097221 */ /* 0x000fca0000000000 */
[----:B------:R-:W-:Y:S01]  /*0130*/  STG.E desc[UR4][R6.64], R9 ;  /* 0x0000000906007986 */ /* 0x000fe2000c101904 */
[----:B------:R-:W-:Y:S05]  /*0140*/  EXIT ;  /* 0x000000000000794d */ /* 0x000fea0003800000 */
.L_x_0:
[----:B------:R-:W-:-:S00]  /*0150*/  BRA `(.L_x_0) ;  /* 0xfffffffc00fc7947 */ /* 0x000fc0000383ffff */
[----:B------:R-:W-:-:S00]  /*0160*/  NOP ;  /* 0x0000000000007918 */ /* 0x000fc00000000000 */
        /* <DEDUP_REMOVED lines=9> */
.L_x_1:


//--------------------- .nv.shared.reserved.0     --------------------------
	.section	.nv.shared.reserved.0,"aw",@nobits
	.weak		__nv_reservedSMEM_offset_0_alias
	.size		__nv_reservedSMEM_offset_0_alias, 0, 64
	.other		__nv_reservedSMEM_offset_0_alias,@"STO_CUDA_RESERVED_SHARED STV_DEFAULT"
__nv_reservedSMEM_offset_0_alias:
	.zero		0
	.zero		64


//--------------------- .nv.constant0._Z9vectorAddPKfS0_Pfi --------------------------
	.section	.nv.constant0._Z9vectorAddPKfS0_Pfi,"a",@progbits
	.sectionflags	@""
	.align	4
.nv.constant0._Z9vectorAddPKfS0_Pfi:
	.zero		924


//--------------------- SYMBOLS --------------------------

	.type		.nv.reservedSmem.offset0,@object
	.size		.nv.reservedSmem.offset0,0x4
